//
// Generated by NVIDIA NVVM Compiler
//
// Compiler Build ID: CL-36424714
// Cuda compilation tools, release 13.0, V13.0.88
// Based on NVVM 20.0.0
//

.version 9.0
.target sm_100
.address_size 64

	// .globl	_Z5daxpydPKdPdi

.visible .entry _Z5daxpydPKdPdi(
	.param .f64 _Z5daxpydPKdPdi_param_0,
	.param .u64 .ptr .align 1 _Z5daxpydPKdPdi_param_1,
	.param .u64 .ptr .align 1 _Z5daxpydPKdPdi_param_2,
	.param .u32 _Z5daxpydPKdPdi_param_3
)
{
	.reg .pred 	%p<3>;
	.reg .b32 	%r<11>;
	.reg .b64 	%rd<8>;
	.reg .b64 	%fd<5>;

	ld.param.f64 	%fd1, [_Z5daxpydPKdPdi_param_0];
	ld.param.u64 	%rd3, [_Z5daxpydPKdPdi_param_1];
	ld.param.u64 	%rd4, [_Z5daxpydPKdPdi_param_2];
	ld.param.u32 	%r6, [_Z5daxpydPKdPdi_param_3];
	mov.u32 	%r1, %ntid.x;
	mov.u32 	%r7, %ctaid.x;
	mov.u32 	%r8, %tid.x;
	mad.lo.s32 	%r10, %r1, %r7, %r8;
	setp.ge.s32 	%p1, %r10, %r6;
	@%p1 bra 	$L__BB0_3;
	mov.u32 	%r9, %nctaid.x;
	mul.lo.s32 	%r3, %r1, %r9;
	cvta.to.global.u64 	%rd1, %rd3;
	cvta.to.global.u64 	%rd2, %rd4;
$L__BB0_2:
	mul.wide.s32 	%rd5, %r10, 8;
	add.s64 	%rd6, %rd1, %rd5;
	ld.global.f64 	%fd2, [%rd6];
	add.s64 	%rd7, %rd2, %rd5;
	ld.global.f64 	%fd3, [%rd7];
	fma.rn.f64 	%fd4, %fd1, %fd2, %fd3;
	st.global.f64 	[%rd7], %fd4;
	add.s32 	%r10, %r10, %r3;
	setp.lt.s32 	%p2, %r10, %r6;
	@%p2 bra 	$L__BB0_2;
$L__BB0_3:
	ret;

}


// ===== COMPILED SASS (sm_100) =====

	.target	sm_100

	.elftype	@"ET_EXEC"


//--------------------- .note.nv.tkinfo           --------------------------
	.section	.note.nv.tkinfo,"",@"SHT_NOTE"
	.sectionflags	@"SHF_NOTE_NV_TKINFO"
	.tkinfo
        /*0018*/ 	.word	0x00000002
        /*0030*/ 	.string	""
        /*0030*/ 	.string	"ptxas"
        /*0030*/ 	.string	"Cuda compilation tools, release 13.0, V13.0.88"
        /*0030*/ 	.string	"Build cuda_13.0.r13.0/compiler.36424714_0"
        /*0030*/ 	.string	"-arch sm_100 -m 64 "



//--------------------- .note.nv.cuinfo           --------------------------
	.section	.note.nv.cuinfo,"",@"SHT_NOTE"
	.sectionflags	@"SHF_NOTE_NV_CUINFO"
        /*0018*/ 	.short	0x0002
        /*001a*/ 	.short	0x0064
        /*001c*/ 	.short	0x0082
	.zero		2


//--------------------- .nv.info                  --------------------------
	.section	.nv.info,"",@"SHT_CUDA_INFO"
	.align	4


	//----- nvinfo : EIATTR_REGCOUNT
	.align		4
        /*0000*/ 	.byte	0x04, 0x2f
        /*0002*/ 	.short	(.L_1 - .L_0)
	.align		4
.L_0:
        /*0004*/ 	.word	index@(_Z5daxpydPKdPdi)
        /*0008*/ 	.word	0x00000010


	//----- nvinfo : EIATTR_FRAME_SIZE
	.align		4
.L_1:
        /*000c*/ 	.byte	0x04, 0x11
        /*000e*/ 	.short	(.L_3 - .L_2)
	.align		4
.L_2:
        /*0010*/ 	.word	index@(_Z5daxpydPKdPdi)
        /*0014*/ 	.word	0x00000000


	//----- nvinfo : EIATTR_MIN_STACK_SIZE
	.align		4
.L_3:
        /*0018*/ 	.byte	0x04, 0x12
        /*001a*/ 	.short	(.L_5 - .L_4)
	.align		4
.L_4:
        /*001c*/ 	.word	index@(_Z5daxpydPKdPdi)
        /*0020*/ 	.word	0x00000000
.L_5:


//--------------------- .nv.compat                --------------------------
	.section	.nv.compat,"",@"SHT_CUDA_COMPAT_INFO"
	.align	4
        /*0000*/ 	.byte	0x02, 0x09, 0x00, 0x00, 0x02, 0x02, 0x01, 0x00, 0x02, 0x05, 0x05, 0x00, 0x03, 0x07, 0x01, 0x01
        /*0010*/ 	.byte	0x02, 0x03, 0x00, 0x00, 0x02, 0x06, 0x01, 0x00, 0x04, 0x0b, 0x08, 0x00, 0x01, 0x00, 0x00, 0x00
        /*0020*/ 	.byte	0x00, 0x00, 0x00, 0x00


//--------------------- .nv.info._Z5daxpydPKdPdi  --------------------------
	.section	.nv.info._Z5daxpydPKdPdi,"",@"SHT_CUDA_INFO"
	.sectionflags	@""
	.align	4


	//----- nvinfo : EIATTR_CUDA_API_VERSION
	.align		4
        /*0000*/ 	.byte	0x04, 0x37
        /*0002*/ 	.short	(.L_7 - .L_6)
.L_6:
        /*0004*/ 	.word	0x00000082


	//----- nvinfo : EIATTR_KPARAM_INFO
	.align		4
.L_7:
        /*0008*/ 	.byte	0x04, 0x17
        /*000a*/ 	.short	(.L_9 - .L_8)
.L_8:
        /*000c*/ 	.word	0x00000000
        /*0010*/ 	.short	0x0003
        /*0012*/ 	.short	0x0018
        /*0014*/ 	.byte	0x00, 0xf0, 0x11, 0x00


	//----- nvinfo : EIATTR_KPARAM_INFO
	.align		4
.L_9:
        /*0018*/ 	.byte	0x04, 0x17
        /*001a*/ 	.short	(.L_11 - .L_10)
.L_10:
        /*001c*/ 	.word	0x00000000
        /*0020*/ 	.short	0x0002
        /*0022*/ 	.short	0x0010
        /*0024*/ 	.byte	0x00, 0xf5, 0x21, 0x00


	//----- nvinfo : EIATTR_KPARAM_INFO
	.align		4
.L_11:
        /*0028*/ 	.byte	0x04, 0x17
        /*002a*/ 	.short	(.L_13 - .L_12)
.L_12:
        /*002c*/ 	.word	0x00000000
        /*0030*/ 	.short	0x0001
        /*0032*/ 	.short	0x0008
        /*0034*/ 	.byte	0x00, 0xf5, 0x21, 0x00


	//----- nvinfo : EIATTR_KPARAM_INFO
	.align		4
.L_13:
        /*0038*/ 	.byte	0x04, 0x17
        /*003a*/ 	.short	(.L_15 - .L_14)
.L_14:
        /*003c*/ 	.word	0x00000000
        /*0040*/ 	.short	0x0000
        /*0042*/ 	.short	0x0000
        /*0044*/ 	.byte	0x00, 0xf0, 0x21, 0x00


	//----- nvinfo : EIATTR_SPARSE_MMA_MASK
	.align		4
.L_15:
        /*0048*/ 	.byte	0x03, 0x50
        /*004a*/ 	.short	0x0000


	//----- nvinfo : EIATTR_MAXREG_COUNT
	.align		4
        /*004c*/ 	.byte	0x03, 0x1b
        /*004e*/ 	.short	0x00ff


	//----- nvinfo : EIATTR_MERCURY_ISA_VERSION
	.align		4
        /*0050*/ 	.byte	0x03, 0x5f
        /*0052*/ 	.short	0x0101


	//----- nvinfo : EIATTR_VRC_CTA_INIT_COUNT
	.align		4
        /*0054*/ 	.byte	0x02, 0x4a
	.zero		1
	.zero		1


	//----- nvinfo : EIATTR_EXIT_INSTR_OFFSETS
	.align		4
        /*0058*/ 	.byte	0x04, 0x1c
        /*005a*/ 	.short	(.L_17 - .L_16)


	//   ....[0]....
.L_16:
        /*005c*/ 	.word	0x00000070


	//   ....[1]....
        /*0060*/ 	.word	0x00000170


	//----- nvinfo : EIATTR_CRS_STACK_SIZE
	.align		4
.L_17:
        /*0064*/ 	.byte	0x04, 0x1e
        /*0066*/ 	.short	(.L_19 - .L_18)
.L_18:
        /*0068*/ 	.word	0x00000000


	//----- nvinfo : EIATTR_CBANK_PARAM_SIZE
	.align		4
.L_19:
        /*006c*/ 	.byte	0x03, 0x19
        /*006e*/ 	.short	0x001c


	//----- nvinfo : EIATTR_PARAM_CBANK
	.align		4
        /*0070*/ 	.byte	0x04, 0x0a
        /*0072*/ 	.short	(.L_21 - .L_20)
	.align		4
.L_20:
        /*0074*/ 	.word	index@(.nv.constant0._Z5daxpydPKdPdi)
        /*0078*/ 	.short	0x0380
        /*007a*/ 	.short	0x001c


	//----- nvinfo : EIATTR_SW_WAR
	.align		4
.L_21:
        /*007c*/ 	.byte	0x04, 0x36
        /*007e*/ 	.short	(.L_23 - .L_22)
.L_22:
        /*0080*/ 	.word	0x00000008
.L_23:


//--------------------- .nv.callgraph             --------------------------
	.section	.nv.callgraph,"",@"SHT_CUDA_CALLGRAPH"
	.align	4
	.sectionentsize	8
	.align		4
        /*0000*/ 	.word	0x00000000
	.align		4
        /*0004*/ 	.word	0xffffffff
	.align		4
        /*0008*/ 	.word	0x00000000
	.align		4
        /*000c*/ 	.word	0xfffffffe
	.align		4
        /*0010*/ 	.word	0x00000000
	.align		4
        /*0014*/ 	.word	0xfffffffd
	.align		4
        /*0018*/ 	.word	0x00000000
	.align		4
        /*001c*/ 	.word	0xfffffffc


//--------------------- .text._Z5daxpydPKdPdi     --------------------------
	.section	.text._Z5daxpydPKdPdi,"ax",@progbits
	.align	128
        .global         _Z5daxpydPKdPdi
        .type           _Z5daxpydPKdPdi,@function
        .size           _Z5daxpydPKdPdi,(.L_x_2 - _Z5daxpydPKdPdi)
        .other          _Z5daxpydPKdPdi,@"STO_CUDA_ENTRY STV_DEFAULT"
_Z5daxpydPKdPdi:
.text._Z5daxpydPKdPdi:
[----:B------:R-:W-:Y:S01]  /*0000*/  LDC R1, c[0x0][0x37c] ;  /* 0x0000df00ff017b82 */ /* 0x000fe20000000800 */
[----:B------:R-:W0:Y:S01]  /*0010*/  S2R R0, SR_CTAID.X ;  /* 0x0000000000007919 */ /* 0x000e220000002500 */
[----:B------:R-:W0:Y:S01]  /*0020*/  LDCU UR4, c[0x0][0x360] ;  /* 0x00006c00ff0477ac */ /* 0x000e220008000800 */
[----:B------:R-:W0:Y:S01]  /*0030*/  S2R R3, SR_TID.X ;  /* 0x0000000000037919 */ /* 0x000e220000002100 */
[----:B------:R-:W1:Y:S01]  /*0040*/  LDCU UR8, c[0x0][0x398] ;  /* 0x00007300ff0877ac */ /* 0x000e620008000800 */
[----:B0-----:R-:W-:-:S05]  /*0050*/  IMAD R0, R0, UR4, R3 ;  /* 0x0000000400007c24 */ /* 0x001fca000f8e0203 */
[----:B-1----:R-:W-:-:S13]  /*0060*/  ISETP.GE.AND P0, PT, R0, UR8, PT ;  /* 0x0000000800007c0c */ /* 0x002fda000bf06270 */
[----:B------:R-:W-:Y:S05]  /*0070*/  @P0 EXIT ;  /* 0x000000000000094d */ /* 0x000fea0003800000 */
[----:B------:R-:W0:Y:S01]  /*0080*/  LDC.64 R10, c[0x0][0x390] ;  /* 0x0000e400ff0a7b82 */ /* 0x000e220000000a00 */
[----:B------:R-:W1:Y:S01]  /*0090*/  LDCU UR5, c[0x0][0x370] ;  /* 0x00006e00ff0577ac */ /* 0x000e620008000800 */
[----:B------:R-:W2:Y:S06]  /*00a0*/  LDCU.64 UR6, c[0x0][0x358] ;  /* 0x00006b00ff0677ac */ /* 0x000eac0008000a00 */
[----:B------:R-:W3:Y:S08]  /*00b0*/  LDC.64 R12, c[0x0][0x380] ;  /* 0x0000e000ff0c7b82 */ /* 0x000ef00000000a00 */
[----:B------:R-:W4:Y:S01]  /*00c0*/  LDC.64 R8, c[0x0][0x388] ;  /* 0x0000e200ff087b82 */ /* 0x000f220000000a00 */
[----:B-1----:R-:W-:-:S12]  /*00d0*/  UIMAD UR4, UR4, UR5, URZ ;  /* 0x00000005040472a4 */ /* 0x002fd8000f8e02ff */
.L_x_0:
[----:B----4-:R-:W-:-:S04]  /*00e0*/  IMAD.WIDE R2, R0, 0x8, R8 ;  /* 0x0000000800027825 */ /* 0x010fc800078e0208 */
[C---:B01----:R-:W-:Y:S02]  /*00f0*/  IMAD.WIDE R4, R0.reuse, 0x8, R10 ;  /* 0x0000000800047825 */ /* 0x043fe400078e020a */
[----:B--2---:R-:W3:Y:S04]  /*0100*/  LDG.E.64 R2, desc[UR6][R2.64] ;  /* 0x0000000602027981 */ /* 0x004ee8000c1e1b00 */
[----:B------:R-:W3:Y:S01]  /*0110*/  LDG.E.64 R6, desc[UR6][R4.64] ;  /* 0x0000000604067981 */ /* 0x000ee2000c1e1b00 */
[----:B------:R-:W-:-:S04]  /*0120*/  IADD3 R0, PT, PT, R0, UR4, RZ ;  /* 0x0000000400007c10 */ /* 0x000fc8000fffe0ff */
[----:B------:R-:W-:Y:S01]  /*0130*/  ISETP.GE.AND P0, PT, R0, UR8, PT ;  /* 0x0000000800007c0c */ /* 0x000fe2000bf06270 */
[----:B---3--:R-:W-:-:S07]  /*0140*/  DFMA R6, R2, R12, R6 ;  /* 0x0000000c0206722b */ /* 0x008fce0000000006 */
[----:B------:R1:W-:Y:S05]  /*0150*/  STG.E.64 desc[UR6][R4.64], R6 ;  /* 0x0000000604007986 */ /* 0x0003ea000c101b06 */
[----:B------:R-:W-:Y:S05]  /*0160*/  @!P0 BRA `(.L_x_0) ;  /* 0xfffffffc00dc8947 */ /* 0x000fea000383ffff */
[----:B------:R-:W-:Y:S05]  /*0170*/  EXIT ;  /* 0x000000000000794d */ /* 0x000fea0003800000 */
.L_x_1:
[----:B------:R-:W-:-:S00]  /*0180*/  BRA `(.L_x_1) ;  /* 0xfffffffc00fc7947 */ /* 0x000fc0000383ffff */
[----:B------:R-:W-:-:S00]  /*0190*/  NOP ;  /* 0x0000000000007918 */ /* 0x000fc00000000000 */
        /* <DEDUP_REMOVED lines=14> */
.L_x_2:


//--------------------- .nv.shared.reserved.0     --------------------------
	.section	.nv.shared.reserved.0,"aw",@nobits
	.weak		__nv_reservedSMEM_offset_0_alias
	.size		__nv_reservedSMEM_offset_0_alias, 0, 64
	.other		__nv_reservedSMEM_offset_0_alias,@"STO_CUDA_RESERVED_SHARED STV_DEFAULT"
__nv_reservedSMEM_offset_0_alias:
	.zero		0
	.zero		64


//--------------------- .nv.constant0._Z5daxpydPKdPdi --------------------------
	.section	.nv.constant0._Z5daxpydPKdPdi,"a",@progbits
	.sectionflags	@""
	.align	4
.nv.constant0._Z5daxpydPKdPdi:
	.zero		924


//--------------------- SYMBOLS --------------------------

	.type		.nv.reservedSmem.offset0,@object
	.size		.nv.reservedSmem.offset0,0x4
